//
// Generated by NVIDIA NVVM Compiler
//
// Compiler Build ID: CL-36424714
// Cuda compilation tools, release 13.0, V13.0.88
// Based on NVVM 20.0.0
//

.version 9.0
.target sm_100
.address_size 64

	// .globl	_Z24workInefficientPrefixSumPfS_S_i
// _ZZ24workInefficientPrefixSumPfS_S_iE4temp has been demoted

.visible .entry _Z24workInefficientPrefixSumPfS_S_i(
	.param .u64 .ptr .align 1 _Z24workInefficientPrefixSumPfS_S_i_param_0,
	.param .u64 .ptr .align 1 _Z24workInefficientPrefixSumPfS_S_i_param_1,
	.param .u64 .ptr .align 1 _Z24workInefficientPrefixSumPfS_S_i_param_2,
	.param .u32 _Z24workInefficientPrefixSumPfS_S_i_param_3
)
{
	.reg .pred 	%p<6>;
	.reg .b32 	%r<18>;
	.reg .b32 	%f<7>;
	.reg .b64 	%rd<13>;
	// demoted variable
	.shared .align 4 .b8 _ZZ24workInefficientPrefixSumPfS_S_iE4temp[128];
	ld.param.u64 	%rd1, [_Z24workInefficientPrefixSumPfS_S_i_param_0];
	ld.param.u64 	%rd2, [_Z24workInefficientPrefixSumPfS_S_i_param_1];
	ld.param.u64 	%rd3, [_Z24workInefficientPrefixSumPfS_S_i_param_2];
	ld.param.u32 	%r8, [_Z24workInefficientPrefixSumPfS_S_i_param_3];
	mov.u32 	%r1, %ctaid.x;
	mov.u32 	%r2, %ntid.x;
	mov.u32 	%r3, %tid.x;
	mad.lo.s32 	%r4, %r1, %r2, %r3;
	setp.ge.s32 	%p1, %r4, %r8;
	shl.b32 	%r9, %r3, 2;
	mov.u32 	%r10, _ZZ24workInefficientPrefixSumPfS_S_iE4temp;
	add.s32 	%r5, %r10, %r9;
	@%p1 bra 	$L__BB0_2;
	cvta.to.global.u64 	%rd4, %rd1;
	mul.wide.s32 	%rd5, %r4, 4;
	add.s64 	%rd6, %rd4, %rd5;
	ld.global.f32 	%f1, [%rd6];
	st.shared.f32 	[%r5], %f1;
$L__BB0_2:
	setp.lt.u32 	%p2, %r2, 2;
	@%p2 bra 	$L__BB0_7;
	mov.b32 	%r17, 1;
$L__BB0_4:
	bar.sync 	0;
	setp.lt.u32 	%p3, %r3, %r17;
	@%p3 bra 	$L__BB0_6;
	sub.s32 	%r12, %r3, %r17;
	shl.b32 	%r13, %r12, 2;
	add.s32 	%r15, %r10, %r13;
	ld.shared.f32 	%f2, [%r15];
	ld.shared.f32 	%f3, [%r5];
	add.f32 	%f4, %f2, %f3;
	st.shared.f32 	[%r5], %f4;
$L__BB0_6:
	shl.b32 	%r17, %r17, 1;
	setp.lt.u32 	%p4, %r17, %r2;
	@%p4 bra 	$L__BB0_4;
$L__BB0_7:
	bar.sync 	0;
	add.s32 	%r16, %r2, -1;
	setp.ne.s32 	%p5, %r3, %r16;
	@%p5 bra 	$L__BB0_9;
	ld.shared.f32 	%f5, [_ZZ24workInefficientPrefixSumPfS_S_iE4temp+124];
	cvta.to.global.u64 	%rd7, %rd3;
	mul.wide.u32 	%rd8, %r1, 4;
	add.s64 	%rd9, %rd7, %rd8;
	st.global.f32 	[%rd9], %f5;
$L__BB0_9:
	cvta.to.global.u64 	%rd10, %rd2;
	ld.shared.f32 	%f6, [%r5];
	mul.wide.s32 	%rd11, %r4, 4;
	add.s64 	%rd12, %rd10, %rd11;
	st.global.f32 	[%rd12], %f6;
	ret;

}
	// .globl	_Z21distributeScanResultsPfS_i
.visible .entry _Z21distributeScanResultsPfS_i(
	.param .u64 .ptr .align 1 _Z21distributeScanResultsPfS_i_param_0,
	.param .u64 .ptr .align 1 _Z21distributeScanResultsPfS_i_param_1,
	.param .u32 _Z21distributeScanResultsPfS_i_param_2
)
{
	.reg .pred 	%p<3>;
	.reg .b32 	%r<7>;
	.reg .b32 	%f<4>;
	.reg .b64 	%rd<9>;

	ld.param.u64 	%rd1, [_Z21distributeScanResultsPfS_i_param_0];
	ld.param.u64 	%rd2, [_Z21distributeScanResultsPfS_i_param_1];
	ld.param.u32 	%r3, [_Z21distributeScanResultsPfS_i_param_2];
	mov.u32 	%r1, %ctaid.x;
	setp.eq.s32 	%p1, %r1, 0;
	@%p1 bra 	$L__BB1_3;
	mov.u32 	%r4, %ntid.x;
	mov.u32 	%r5, %tid.x;
	mad.lo.s32 	%r2, %r1, %r4, %r5;
	setp.ge.s32 	%p2, %r2, %r3;
	@%p2 bra 	$L__BB1_3;
	add.s32 	%r6, %r1, -1;
	cvta.to.global.u64 	%rd3, %rd2;
	mul.wide.u32 	%rd4, %r6, 4;
	add.s64 	%rd5, %rd3, %rd4;
	ld.global.f32 	%f1, [%rd5];
	cvta.to.global.u64 	%rd6, %rd1;
	mul.wide.s32 	%rd7, %r2, 4;
	add.s64 	%rd8, %rd6, %rd7;
	ld.global.f32 	%f2, [%rd8];
	add.f32 	%f3, %f1, %f2;
	st.global.f32 	[%rd8], %f3;
$L__BB1_3:
	ret;

}


// ===== COMPILED SASS (sm_100) =====

	.target	sm_100

	.elftype	@"ET_EXEC"


//--------------------- .note.nv.tkinfo           --------------------------
	.section	.note.nv.tkinfo,"",@"SHT_NOTE"
	.sectionflags	@"SHF_NOTE_NV_TKINFO"
	.tkinfo
        /*0018*/ 	.word	0x00000002
        /*0030*/ 	.string	""
        /*0030*/ 	.string	"ptxas"
        /*0030*/ 	.string	"Cuda compilation tools, release 13.0, V13.0.88"
        /*0030*/ 	.string	"Build cuda_13.0.r13.0/compiler.36424714_0"
        /*0030*/ 	.string	"-arch sm_100 -m 64 "



//--------------------- .note.nv.cuinfo           --------------------------
	.section	.note.nv.cuinfo,"",@"SHT_NOTE"
	.sectionflags	@"SHF_NOTE_NV_CUINFO"
        /*0018*/ 	.short	0x0002
        /*001a*/ 	.short	0x0064
        /*001c*/ 	.short	0x0082
	.zero		2


//--------------------- .nv.info                  --------------------------
	.section	.nv.info,"",@"SHT_CUDA_INFO"
	.align	4


	//----- nvinfo : EIATTR_REGCOUNT
	.align		4
        /*0000*/ 	.byte	0x04, 0x2f
        /*0002*/ 	.short	(.L_1 - .L_0)
	.align		4
.L_0:
        /*0004*/ 	.word	index@(_Z24workInefficientPrefixSumPfS_S_i)
        /*0008*/ 	.word	0x00000010


	//----- nvinfo : EIATTR_FRAME_SIZE
	.align		4
.L_1:
        /*000c*/ 	.byte	0x04, 0x11
        /*000e*/ 	.short	(.L_3 - .L_2)
	.align		4
.L_2:
        /*0010*/ 	.word	index@(_Z24workInefficientPrefixSumPfS_S_i)
        /*0014*/ 	.word	0x00000000


	//----- nvinfo : EIATTR_REGCOUNT
	.align		4
.L_3:
        /*0018*/ 	.byte	0x04, 0x2f
        /*001a*/ 	.short	(.L_5 - .L_4)
	.align		4
.L_4:
        /*001c*/ 	.word	index@(_Z21distributeScanResultsPfS_i)
        /*0020*/ 	.word	0x0000000c


	//----- nvinfo : EIATTR_FRAME_SIZE
	.align		4
.L_5:
        /*0024*/ 	.byte	0x04, 0x11
        /*0026*/ 	.short	(.L_7 - .L_6)
	.align		4
.L_6:
        /*0028*/ 	.word	index@(_Z21distributeScanResultsPfS_i)
        /*002c*/ 	.word	0x00000000


	//----- nvinfo : EIATTR_MIN_STACK_SIZE
	.align		4
.L_7:
        /*0030*/ 	.byte	0x04, 0x12
        /*0032*/ 	.short	(.L_9 - .L_8)
	.align		4
.L_8:
        /*0034*/ 	.word	index@(_Z21distributeScanResultsPfS_i)
        /*0038*/ 	.word	0x00000000


	//----- nvinfo : EIATTR_MIN_STACK_SIZE
	.align		4
.L_9:
        /*003c*/ 	.byte	0x04, 0x12
        /*003e*/ 	.short	(.L_11 - .L_10)
	.align		4
.L_10:
        /*0040*/ 	.word	index@(_Z24workInefficientPrefixSumPfS_S_i)
        /*0044*/ 	.word	0x00000000
.L_11:


//--------------------- .nv.compat                --------------------------
	.section	.nv.compat,"",@"SHT_CUDA_COMPAT_INFO"
	.align	4
        /*0000*/ 	.byte	0x02, 0x09, 0x00, 0x00, 0x02, 0x02, 0x01, 0x00, 0x02, 0x05, 0x05, 0x00, 0x03, 0x07, 0x01, 0x01
        /*0010*/ 	.byte	0x02, 0x03, 0x00, 0x00, 0x02, 0x06, 0x01, 0x00, 0x04, 0x0b, 0x08, 0x00, 0x09, 0x00, 0x00, 0x00
        /*0020*/ 	.byte	0x00, 0x00, 0x00, 0x00


//--------------------- .nv.info._Z21distributeScanResultsPfS_i --------------------------
	.section	.nv.info._Z21distributeScanResultsPfS_i,"",@"SHT_CUDA_INFO"
	.sectionflags	@""
	.align	4


	//----- nvinfo : EIATTR_CUDA_API_VERSION
	.align		4
        /*0000*/ 	.byte	0x04, 0x37
        /*0002*/ 	.short	(.L_13 - .L_12)
.L_12:
        /*0004*/ 	.word	0x00000082


	//----- nvinfo : EIATTR_KPARAM_INFO
	.align		4
.L_13:
        /*0008*/ 	.byte	0x04, 0x17
        /*000a*/ 	.short	(.L_15 - .L_14)
.L_14:
        /*000c*/ 	.word	0x00000000
        /*0010*/ 	.short	0x0002
        /*0012*/ 	.short	0x0010
        /*0014*/ 	.byte	0x00, 0xf0, 0x11, 0x00


	//----- nvinfo : EIATTR_KPARAM_INFO
	.align		4
.L_15:
        /*0018*/ 	.byte	0x04, 0x17
        /*001a*/ 	.short	(.L_17 - .L_16)
.L_16:
        /*001c*/ 	.word	0x00000000
        /*0020*/ 	.short	0x0001
        /*0022*/ 	.short	0x0008
        /*0024*/ 	.byte	0x00, 0xf5, 0x21, 0x00


	//----- nvinfo : EIATTR_KPARAM_INFO
	.align		4
.L_17:
        /*0028*/ 	.byte	0x04, 0x17
        /*002a*/ 	.short	(.L_19 - .L_18)
.L_18:
        /*002c*/ 	.word	0x00000000
        /*0030*/ 	.short	0x0000
        /*0032*/ 	.short	0x0000
        /*0034*/ 	.byte	0x00, 0xf5, 0x21, 0x00


	//----- nvinfo : EIATTR_SPARSE_MMA_MASK
	.align		4
.L_19:
        /*0038*/ 	.byte	0x03, 0x50
        /*003a*/ 	.short	0x0000


	//----- nvinfo : EIATTR_MAXREG_COUNT
	.align		4
        /*003c*/ 	.byte	0x03, 0x1b
        /*003e*/ 	.short	0x00ff


	//----- nvinfo : EIATTR_MERCURY_ISA_VERSION
	.align		4
        /*0040*/ 	.byte	0x03, 0x5f
        /*0042*/ 	.short	0x0101


	//----- nvinfo : EIATTR_VRC_CTA_INIT_COUNT
	.align		4
        /*0044*/ 	.byte	0x02, 0x4a
	.zero		1
	.zero		1


	//----- nvinfo : EIATTR_EXIT_INSTR_OFFSETS
	.align		4
        /*0048*/ 	.byte	0x04, 0x1c
        /*004a*/ 	.short	(.L_21 - .L_20)


	//   ....[0]....
.L_20:
        /*004c*/ 	.word	0x00000030


	//   ....[1]....
        /*0050*/ 	.word	0x00000090


	//   ....[2]....
        /*0054*/ 	.word	0x00000140


	//----- nvinfo : EIATTR_CBANK_PARAM_SIZE
	.align		4
.L_21:
        /*0058*/ 	.byte	0x03, 0x19
        /*005a*/ 	.short	0x0014


	//----- nvinfo : EIATTR_PARAM_CBANK
	.align		4
        /*005c*/ 	.byte	0x04, 0x0a
        /*005e*/ 	.short	(.L_23 - .L_22)
	.align		4
.L_22:
        /*0060*/ 	.word	index@(.nv.constant0._Z21distributeScanResultsPfS_i)
        /*0064*/ 	.short	0x0380
        /*0066*/ 	.short	0x0014


	//----- nvinfo : EIATTR_SW_WAR
	.align		4
.L_23:
        /*0068*/ 	.byte	0x04, 0x36
        /*006a*/ 	.short	(.L_25 - .L_24)
.L_24:
        /*006c*/ 	.word	0x00000008
.L_25:


//--------------------- .nv.info._Z24workInefficientPrefixSumPfS_S_i --------------------------
	.section	.nv.info._Z24workInefficientPrefixSumPfS_S_i,"",@"SHT_CUDA_INFO"
	.sectionflags	@""
	.align	4


	//----- nvinfo : EIATTR_CUDA_API_VERSION
	.align		4
        /*0000*/ 	.byte	0x04, 0x37
        /*0002*/ 	.short	(.L_27 - .L_26)
.L_26:
        /*0004*/ 	.word	0x00000082


	//----- nvinfo : EIATTR_KPARAM_INFO
	.align		4
.L_27:
        /*0008*/ 	.byte	0x04, 0x17
        /*000a*/ 	.short	(.L_29 - .L_28)
.L_28:
        /*000c*/ 	.word	0x00000000
        /*0010*/ 	.short	0x0003
        /*0012*/ 	.short	0x0018
        /*0014*/ 	.byte	0x00, 0xf0, 0x11, 0x00


	//----- nvinfo : EIATTR_KPARAM_INFO
	.align		4
.L_29:
        /*0018*/ 	.byte	0x04, 0x17
        /*001a*/ 	.short	(.L_31 - .L_30)
.L_30:
        /*001c*/ 	.word	0x00000000
        /*0020*/ 	.short	0x0002
        /*0022*/ 	.short	0x0010
        /*0024*/ 	.byte	0x00, 0xf5, 0x21, 0x00


	//----- nvinfo : EIATTR_KPARAM_INFO
	.align		4
.L_31:
        /*0028*/ 	.byte	0x04, 0x17
        /*002a*/ 	.short	(.L_33 - .L_32)
.L_32:
        /*002c*/ 	.word	0x00000000
        /*0030*/ 	.short	0x0001
        /*0032*/ 	.short	0x0008
        /*0034*/ 	.byte	0x00, 0xf5, 0x21, 0x00


	//----- nvinfo : EIATTR_KPARAM_INFO
	.align		4
.L_33:
        /*0038*/ 	.byte	0x04, 0x17
        /*003a*/ 	.short	(.L_35 - .L_34)
.L_34:
        /*003c*/ 	.word	0x00000000
        /*0040*/ 	.short	0x0000
        /*0042*/ 	.short	0x0000
        /*0044*/ 	.byte	0x00, 0xf5, 0x21, 0x00


	//----- nvinfo : EIATTR_SPARSE_MMA_MASK
	.align		4
.L_35:
        /*0048*/ 	.byte	0x03, 0x50
        /*004a*/ 	.short	0x0000


	//----- nvinfo : EIATTR_MAXREG_COUNT
	.align		4
        /*004c*/ 	.byte	0x03, 0x1b
        /*004e*/ 	.short	0x00ff


	//----- nvinfo : EIATTR_NUM_BARRIERS
	.align		4
        /*0050*/ 	.byte	0x02, 0x4c
        /*0052*/ 	.byte	0x01
	.zero		1


	//----- nvinfo : EIATTR_MERCURY_ISA_VERSION
	.align		4
        /*0054*/ 	.byte	0x03, 0x5f
        /*0056*/ 	.short	0x0101


	//----- nvinfo : EIATTR_VRC_CTA_INIT_COUNT
	.align		4
        /*0058*/ 	.byte	0x02, 0x4a
	.zero		1
	.zero		1


	//----- nvinfo : EIATTR_EXIT_INSTR_OFFSETS
	.align		4
        /*005c*/ 	.byte	0x04, 0x1c
        /*005e*/ 	.short	(.L_37 - .L_36)


	//   ....[0]....
.L_36:
        /*0060*/ 	.word	0x000002c0


	//----- nvinfo : EIATTR_CBANK_PARAM_SIZE
	.align		4
.L_37:
        /*0064*/ 	.byte	0x03, 0x19
        /*0066*/ 	.short	0x001c


	//----- nvinfo : EIATTR_PARAM_CBANK
	.align		4
        /*0068*/ 	.byte	0x04, 0x0a
        /*006a*/ 	.short	(.L_39 - .L_38)
	.align		4
.L_38:
        /*006c*/ 	.word	index@(.nv.constant0._Z24workInefficientPrefixSumPfS_S_i)
        /*0070*/ 	.short	0x0380
        /*0072*/ 	.short	0x001c


	//----- nvinfo : EIATTR_SW_WAR
	.align		4
.L_39:
        /*0074*/ 	.byte	0x04, 0x36
        /*0076*/ 	.short	(.L_41 - .L_40)
.L_40:
        /*0078*/ 	.word	0x00000008
.L_41:


//--------------------- .nv.callgraph             --------------------------
	.section	.nv.callgraph,"",@"SHT_CUDA_CALLGRAPH"
	.align	4
	.sectionentsize	8
	.align		4
        /*0000*/ 	.word	0x00000000
	.align		4
        /*0004*/ 	.word	0xffffffff
	.align		4
        /*0008*/ 	.word	0x00000000
	.align		4
        /*000c*/ 	.word	0xfffffffe
	.align		4
        /*0010*/ 	.word	0x00000000
	.align		4
        /*0014*/ 	.word	0xfffffffd
	.align		4
        /*0018*/ 	.word	0x00000000
	.align		4
        /*001c*/ 	.word	0xfffffffc


//--------------------- .text._Z21distributeScanResultsPfS_i --------------------------
	.section	.text._Z21distributeScanResultsPfS_i,"ax",@progbits
	.align	128
        .global         _Z21distributeScanResultsPfS_i
        .type           _Z21distributeScanResultsPfS_i,@function
        .size           _Z21distributeScanResultsPfS_i,(.L_x_4 - _Z21distributeScanResultsPfS_i)
        .other          _Z21distributeScanResultsPfS_i,@"STO_CUDA_ENTRY STV_DEFAULT"
_Z21distributeScanResultsPfS_i:
.text._Z21distributeScanResultsPfS_i:
[----:B------:R-:W-:Y:S01]  /*0000*/  LDC R1, c[0x0][0x37c] ;  /* 0x0000df00ff017b82 */ /* 0x000fe20000000800 */
[----:B------:R-:W0:Y:S02]  /*0010*/  S2R R9, SR_CTAID.X ;  /* 0x0000000000097919 */ /* 0x000e240000002500 */
[----:B0-----:R-:W-:-:S13]  /*0020*/  ISETP.NE.AND P0, PT, R9, RZ, PT ;  /* 0x000000ff0900720c */ /* 0x001fda0003f05270 */
[----:B------:R-:W-:Y:S05]  /*0030*/  @!P0 EXIT ;  /* 0x000000000000894d */ /* 0x000fea0003800000 */
[----:B------:R-:W0:Y:S01]  /*0040*/  S2R R0, SR_TID.X ;  /* 0x0000000000007919 */ /* 0x000e220000002100 */
[----:B------:R-:W0:Y:S01]  /*0050*/  LDCU UR4, c[0x0][0x360] ;  /* 0x00006c00ff0477ac */ /* 0x000e220008000800 */
[----:B------:R-:W1:Y:S01]  /*0060*/  LDCU UR5, c[0x0][0x390] ;  /* 0x00007200ff0577ac */ /* 0x000e620008000800 */
[----:B0-----:R-:W-:-:S05]  /*0070*/  IMAD R7, R9, UR4, R0 ;  /* 0x0000000409077c24 */ /* 0x001fca000f8e0200 */
[----:B-1----:R-:W-:-:S13]  /*0080*/  ISETP.GE.AND P0, PT, R7, UR5, PT ;  /* 0x0000000507007c0c */ /* 0x002fda000bf06270 */
[----:B------:R-:W-:Y:S05]  /*0090*/  @P0 EXIT ;  /* 0x000000000000094d */ /* 0x000fea0003800000 */
[----:B------:R-:W0:Y:S01]  /*00a0*/  LDC.64 R2, c[0x0][0x388] ;  /* 0x0000e200ff027b82 */ /* 0x000e220000000a00 */
[----:B------:R-:W1:Y:S01]  /*00b0*/  LDCU.64 UR4, c[0x0][0x358] ;  /* 0x00006b00ff0477ac */ /* 0x000e620008000a00 */
[----:B------:R-:W-:-:S06]  /*00c0*/  IADD3 R9, PT, PT, R9, -0x1, RZ ;  /* 0xffffffff09097810 */ /* 0x000fcc0007ffe0ff */
[----:B------:R-:W2:Y:S01]  /*00d0*/  LDC.64 R4, c[0x0][0x380] ;  /* 0x0000e000ff047b82 */ /* 0x000ea20000000a00 */
[----:B0-----:R-:W-:-:S06]  /*00e0*/  IMAD.WIDE.U32 R2, R9, 0x4, R2 ;  /* 0x0000000409027825 */ /* 0x001fcc00078e0002 */
[----:B-1----:R-:W3:Y:S01]  /*00f0*/  LDG.E R2, desc[UR4][R2.64] ;  /* 0x0000000402027981 */ /* 0x002ee2000c1e1900 */
[----:B--2---:R-:W-:-:S05]  /*0100*/  IMAD.WIDE R4, R7, 0x4, R4 ;  /* 0x0000000407047825 */ /* 0x004fca00078e0204 */
[----:B------:R-:W3:Y:S02]  /*0110*/  LDG.E R7, desc[UR4][R4.64] ;  /* 0x0000000404077981 */ /* 0x000ee4000c1e1900 */
[----:B---3--:R-:W-:-:S05]  /*0120*/  FADD R7, R2, R7 ;  /* 0x0000000702077221 */ /* 0x008fca0000000000 */
[----:B------:R-:W-:Y:S01]  /*0130*/  STG.E desc[UR4][R4.64], R7 ;  /* 0x0000000704007986 */ /* 0x000fe2000c101904 */
[----:B------:R-:W-:Y:S05]  /*0140*/  EXIT ;  /* 0x000000000000794d */ /* 0x000fea0003800000 */
.L_x_0:
[----:B------:R-:W-:-:S00]  /*0150*/  BRA `(.L_x_0) ;  /* 0xfffffffc00fc7947 */ /* 0x000fc0000383ffff */
[----:B------:R-:W-:-:S00]  /*0160*/  NOP ;  /* 0x0000000000007918 */ /* 0x000fc00000000000 */
        /* <DEDUP_REMOVED lines=9> */
.L_x_4:


//--------------------- .text._Z24workInefficientPrefixSumPfS_S_i --------------------------
	.section	.text._Z24workInefficientPrefixSumPfS_S_i,"ax",@progbits
	.align	128
        .global         _Z24workInefficientPrefixSumPfS_S_i
        .type           _Z24workInefficientPrefixSumPfS_S_i,@function
        .size           _Z24workInefficientPrefixSumPfS_S_i,(.L_x_5 - _Z24workInefficientPrefixSumPfS_S_i)
        .other          _Z24workInefficientPrefixSumPfS_S_i,@"STO_CUDA_ENTRY STV_DEFAULT"
_Z24workInefficientPrefixSumPfS_S_i:
.text._Z24workInefficientPrefixSumPfS_S_i:
[----:B------:R-:W-:Y:S01]  /*0000*/  LDC R1, c[0x0][0x37c] ;  /* 0x0000df00ff017b82 */ /* 0x000fe20000000800 */
[----:B------:R-:W0:Y:S01]  /*0010*/  S2R R13, SR_CTAID.X ;  /* 0x00000000000d7919 */ /* 0x000e220000002500 */
[----:B------:R-:W0:Y:S01]  /*0020*/  LDCU UR6, c[0x0][0x360] ;  /* 0x00006c00ff0677ac */ /* 0x000e220008000800 */
[----:B------:R-:W0:Y:S01]  /*0030*/  S2R R4, SR_TID.X ;  /* 0x0000000000047919 */ /* 0x000e220000002100 */
[----:B------:R-:W1:Y:S01]  /*0040*/  LDCU UR4, c[0x0][0x398] ;  /* 0x00007300ff0477ac */ /* 0x000e620008000800 */
[----:B------:R-:W2:Y:S01]  /*0050*/  LDCU.64 UR8, c[0x0][0x358] ;  /* 0x00006b00ff0877ac */ /* 0x000ea20008000a00 */
[----:B0-----:R-:W-:-:S05]  /*0060*/  IMAD R7, R13, UR6, R4 ;  /* 0x000000060d077c24 */ /* 0x001fca000f8e0204 */
[----:B-1----:R-:W-:-:S13]  /*0070*/  ISETP.GE.AND P0, PT, R7, UR4, PT ;  /* 0x0000000407007c0c */ /* 0x002fda000bf06270 */
[----:B------:R-:W0:Y:S02]  /*0080*/  @!P0 LDC.64 R2, c[0x0][0x380] ;  /* 0x0000e000ff028b82 */ /* 0x000e240000000a00 */
[----:B0-----:R-:W-:-:S06]  /*0090*/  @!P0 IMAD.WIDE R2, R7, 0x4, R2 ;  /* 0x0000000407028825 */ /* 0x001fcc00078e0202 */
[----:B--2---:R-:W2:Y:S01]  /*00a0*/  @!P0 LDG.E R3, desc[UR8][R2.64] ;  /* 0x0000000802038981 */ /* 0x004ea2000c1e1900 */
[----:B------:R-:W0:Y:S01]  /*00b0*/  S2UR UR5, SR_CgaCtaId ;  /* 0x00000000000579c3 */ /* 0x000e220000008800 */
[----:B------:R-:W-:Y:S01]  /*00c0*/  UMOV UR4, 0x400 ;  /* 0x0000040000047882 */ /* 0x000fe20000000000 */
[----:B------:R-:W-:Y:S02]  /*00d0*/  UISETP.GE.U32.AND UP0, UPT, UR6, 0x2, UPT ;  /* 0x000000020600788c */ /* 0x000fe4000bf06070 */
[----:B0-----:R-:W-:-:S06]  /*00e0*/  ULEA UR4, UR5, UR4, 0x18 ;  /* 0x0000000405047291 */ /* 0x001fcc000f8ec0ff */
[----:B------:R-:W-:-:S05]  /*00f0*/  LEA R0, R4, UR4, 0x2 ;  /* 0x0000000404007c11 */ /* 0x000fca000f8e10ff */
[----:B--2---:R0:W-:Y:S01]  /*0100*/  @!P0 STS [R0], R3 ;  /* 0x0000000300008388 */ /* 0x0041e20000000800 */
[----:B------:R-:W-:Y:S05]  /*0110*/  BRA.U !UP0, `(.L_x_1) ;  /* 0x0000000108307547 */ /* 0x000fea000b800000 */
[----:B------:R-:W-:-:S05]  /*0120*/  UMOV UR5, 0x1 ;  /* 0x0000000100057882 */ /* 0x000fca0000000000 */
.L_x_2:
[----:B------:R-:W-:Y:S01]  /*0130*/  BAR.SYNC.DEFER_BLOCKING 0x0 ;  /* 0x0000000000007b1d */ /* 0x000fe20000010000 */
[----:B------:R-:W-:-:S13]  /*0140*/  ISETP.GE.U32.AND P0, PT, R4, UR5, PT ;  /* 0x0000000504007c0c */ /* 0x000fda000bf06070 */
[----:B------:R-:W-:Y:S01]  /*0150*/  @P0 VIADD R2, R4, -UR5 ;  /* 0x8000000504020c36 */ /* 0x000fe20008000000 */
[----:B------:R-:W-:-:S04]  /*0160*/  USHF.L.U32 UR5, UR5, 0x1, URZ ;  /* 0x0000000105057899 */ /* 0x000fc800080006ff */
[----:B------:R-:W-:Y:S01]  /*0170*/  @P0 LEA R2, R2, UR4, 0x2 ;  /* 0x0000000402020c11 */ /* 0x000fe2000f8e10ff */
[----:B------:R-:W-:Y:S01]  /*0180*/  UISETP.GE.U32.AND UP0, UPT, UR5, UR6, UPT ;  /* 0x000000060500728c */ /* 0x000fe2000bf06070 */
[----:B01----:R-:W-:Y:S04]  /*0190*/  @P0 LDS R3, [R0] ;  /* 0x0000000000030984 */ /* 0x003fe80000000800 */
[----:B------:R-:W0:Y:S02]  /*01a0*/  @P0 LDS R2, [R2] ;  /* 0x0000000002020984 */ /* 0x000e240000000800 */
[----:B0-----:R-:W-:-:S05]  /*01b0*/  @P0 FADD R3, R2, R3 ;  /* 0x0000000302030221 */ /* 0x001fca0000000000 */
[----:B------:R1:W-:Y:S01]  /*01c0*/  @P0 STS [R0], R3 ;  /* 0x0000000300000388 */ /* 0x0003e20000000800 */
[----:B------:R-:W-:Y:S05]  /*01d0*/  BRA.U !UP0, `(.L_x_2) ;  /* 0xfffffffd08d47547 */ /* 0x000fea000b83ffff */
.L_x_1:
[----:B------:R-:W-:Y:S01]  /*01e0*/  UIADD3 UR4, UPT, UPT, UR6, -0x1, URZ ;  /* 0xffffffff06047890 */ /* 0x000fe2000fffe0ff */
[----:B------:R-:W-:Y:S05]  /*01f0*/  BAR.SYNC.DEFER_BLOCKING 0x0 ;  /* 0x0000000000007b1d */ /* 0x000fea0000010000 */
[----:B------:R-:W-:-:S03]  /*0200*/  ISETP.NE.AND P0, PT, R4, UR4, PT ;  /* 0x0000000404007c0c */ /* 0x000fc6000bf05270 */
[----:B------:R-:W2:Y:S10]  /*0210*/  LDC.64 R4, c[0x0][0x388] ;  /* 0x0000e200ff047b82 */ /* 0x000eb40000000a00 */
[----:B01----:R-:W0:Y:S01]  /*0220*/  @!P0 S2R R3, SR_CgaCtaId ;  /* 0x0000000000038919 */ /* 0x003e220000008800 */
[----:B------:R-:W-:Y:S01]  /*0230*/  @!P0 MOV R2, 0x400 ;  /* 0x0000040000028802 */ /* 0x000fe20000000f00 */
[----:B------:R-:W-:Y:S01]  /*0240*/  LDS R11, [R0] ;  /* 0x00000000000b7984 */ /* 0x000fe20000000800 */
[----:B--2---:R-:W-:-:S02]  /*0250*/  IMAD.WIDE R4, R7, 0x4, R4 ;  /* 0x0000000407047825 */ /* 0x004fc400078e0204 */
[----:B0-----:R-:W-:Y:S02]  /*0260*/  @!P0 LEA R9, R3, R2, 0x18 ;  /* 0x0000000203098211 */ /* 0x001fe400078ec0ff */
[----:B------:R-:W0:Y:S04]  /*0270*/  @!P0 LDC.64 R2, c[0x0][0x390] ;  /* 0x0000e400ff028b82 */ /* 0x000e280000000a00 */
[----:B------:R-:W1:Y:S01]  /*0280*/  @!P0 LDS R9, [R9+0x7c] ;  /* 0x00007c0009098984 */ /* 0x000e620000000800 */
[----:B0-----:R-:W-:-:S05]  /*0290*/  @!P0 IMAD.WIDE.U32 R2, R13, 0x4, R2 ;  /* 0x000000040d028825 */ /* 0x001fca00078e0002 */
[----:B-1----:R-:W-:Y:S04]  /*02a0*/  @!P0 STG.E desc[UR8][R2.64], R9 ;  /* 0x0000000902008986 */ /* 0x002fe8000c101908 */
[----:B------:R-:W-:Y:S01]  /*02b0*/  STG.E desc[UR8][R4.64], R11 ;  /* 0x0000000b04007986 */ /* 0x000fe2000c101908 */
[----:B------:R-:W-:Y:S05]  /*02c0*/  EXIT ;  /* 0x000000000000794d */ /* 0x000fea0003800000 */
.L_x_3:
        /* <DEDUP_REMOVED lines=11> */
.L_x_5:


//--------------------- .nv.shared.reserved.0     --------------------------
	.section	.nv.shared.reserved.0,"aw",@nobits
	.weak		__nv_reservedSMEM_offset_0_alias
	.size		__nv_reservedSMEM_offset_0_alias, 0, 64
	.other		__nv_reservedSMEM_offset_0_alias,@"STO_CUDA_RESERVED_SHARED STV_DEFAULT"
__nv_reservedSMEM_offset_0_alias:
	.zero		0
	.zero		64


//--------------------- .nv.shared._Z24workInefficientPrefixSumPfS_S_i --------------------------
	.section	.nv.shared._Z24workInefficientPrefixSumPfS_S_i,"aw",@nobits
	.sectionflags	@""
	.align	4
.nv.shared._Z24workInefficientPrefixSumPfS_S_i:
	.zero		1152


//--------------------- .nv.constant0._Z21distributeScanResultsPfS_i --------------------------
	.section	.nv.constant0._Z21distributeScanResultsPfS_i,"a",@progbits
	.sectionflags	@""
	.align	4
.nv.constant0._Z21distributeScanResultsPfS_i:
	.zero		916


//--------------------- .nv.constant0._Z24workInefficientPrefixSumPfS_S_i --------------------------
	.section	.nv.constant0._Z24workInefficientPrefixSumPfS_S_i,"a",@progbits
	.sectionflags	@""
	.align	4
.nv.constant0._Z24workInefficientPrefixSumPfS_S_i:
	.zero		924


//--------------------- SYMBOLS --------------------------

	.type		.nv.reservedSmem.offset0,@object
	.size		.nv.reservedSmem.offset0,0x4
	.type		.nv.reservedSmem.cap,@object
	.size		.nv.reservedSmem.cap,0x4
